	.headerflags	@"EF_CUDA_TEXMODE_UNIFIED EF_CUDA_64BIT_ADDRESS EF_CUDA_ACCELERATORS EF_CUDA_SM90 EF_CUDA_VIRTUAL_SM(EF_CUDA_SM90)"
	.elftype	@"ET_EXEC"


//--------------------- .nv.info                  --------------------------
	.section	.nv.info,"",@"SHT_CUDA_INFO"
	.align	4


	//----- nvinfo : EIATTR_REGCOUNT
	.align		4
        /*0000*/ 	.byte	0x04, 0x2f
        /*0002*/ 	.short	(.L_3 - .L_2)
	.align		4
.L_2:
        /*0004*/ 	.word	index@(triton_poi_fused__native_batch_norm_legit_no_training_cat_relu_13)
        /*0008*/ 	.word	0x00000016


	//----- nvinfo : EIATTR_MIN_STACK_SIZE
	.align		4
.L_3:
        /*000c*/ 	.byte	0x04, 0x12
        /*000e*/ 	.short	(.L_5 - .L_4)
	.align		4
.L_4:
        /*0010*/ 	.word	index@(triton_poi_fused__native_batch_norm_legit_no_training_cat_relu_13)
        /*0014*/ 	.word	0x00000000


	//----- nvinfo : EIATTR_FRAME_SIZE
	.align		4
.L_5:
        /*0018*/ 	.byte	0x04, 0x11
        /*001a*/ 	.short	(.L_7 - .L_6)
	.align		4
.L_6:
        /*001c*/ 	.word	index@(triton_poi_fused__native_batch_norm_legit_no_training_cat_relu_13)
        /*0020*/ 	.word	0x00000000


	//----- nvinfo : EIATTR_MIN_STACK_SIZE
	.align		4
.L_7:
        /*0024*/ 	.byte	0x04, 0x12
        /*0026*/ 	.short	(.L_9 - .L_8)
	.align		4
.L_8:
        /*0028*/ 	.word	index@(triton_poi_fused__native_batch_norm_legit_no_training_cat_relu_13)
        /*002c*/ 	.word	0x00000000
.L_9:


//--------------------- .nv.info.triton_poi_fused__native_batch_norm_legit_no_training_cat_relu_13 --------------------------
	.section	.nv.info.triton_poi_fused__native_batch_norm_legit_no_training_cat_relu_13,"",@"SHT_CUDA_INFO"
	.sectionflags	@""
	.align	4


	//----- nvinfo : EIATTR_CUDA_API_VERSION
	.align		4
        /*0000*/ 	.byte	0x04, 0x37
        /*0002*/ 	.short	(.L_11 - .L_10)
.L_10:
        /*0004*/ 	.word	0x0000007c


	//----- nvinfo : EIATTR_KPARAM_INFO
	.align		4
.L_11:
        /*0008*/ 	.byte	0x04, 0x17
        /*000a*/ 	.short	(.L_13 - .L_12)
.L_12:
        /*000c*/ 	.word	0x00000000
        /*0010*/ 	.short	0x0008
        /*0012*/ 	.short	0x0040
        /*0014*/ 	.byte	0x00, 0xf0, 0x11, 0x00


	//----- nvinfo : EIATTR_KPARAM_INFO
	.align		4
.L_13:
        /*0018*/ 	.byte	0x04, 0x17
        /*001a*/ 	.short	(.L_15 - .L_14)
.L_14:
        /*001c*/ 	.word	0x00000000
        /*0020*/ 	.short	0x0007
        /*0022*/ 	.short	0x0038
        /*0024*/ 	.byte	0x00, 0xf4, 0x21, 0x00


	//----- nvinfo : EIATTR_KPARAM_INFO
	.align		4
.L_15:
        /*0028*/ 	.byte	0x04, 0x17
        /*002a*/ 	.short	(.L_17 - .L_16)
.L_16:
        /*002c*/ 	.word	0x00000000
        /*0030*/ 	.short	0x0006
        /*0032*/ 	.short	0x0030
        /*0034*/ 	.byte	0x00, 0xf4, 0x21, 0x00


	//----- nvinfo : EIATTR_KPARAM_INFO
	.align		4
.L_17:
        /*0038*/ 	.byte	0x04, 0x17
        /*003a*/ 	.short	(.L_19 - .L_18)
.L_18:
        /*003c*/ 	.word	0x00000000
        /*0040*/ 	.short	0x0005
        /*0042*/ 	.short	0x0028
        /*0044*/ 	.byte	0x00, 0xf4, 0x21, 0x00


	//----- nvinfo : EIATTR_KPARAM_INFO
	.align		4
.L_19:
        /*0048*/ 	.byte	0x04, 0x17
        /*004a*/ 	.short	(.L_21 - .L_20)
.L_20:
        /*004c*/ 	.word	0x00000000
        /*0050*/ 	.short	0x0004
        /*0052*/ 	.short	0x0020
        /*0054*/ 	.byte	0x00, 0xf4, 0x21, 0x00


	//----- nvinfo : EIATTR_KPARAM_INFO
	.align		4
.L_21:
        /*0058*/ 	.byte	0x04, 0x17
        /*005a*/ 	.short	(.L_23 - .L_22)
.L_22:
        /*005c*/ 	.word	0x00000000
        /*0060*/ 	.short	0x0003
        /*0062*/ 	.short	0x0018
        /*0064*/ 	.byte	0x00, 0xf4, 0x21, 0x00


	//----- nvinfo : EIATTR_KPARAM_INFO
	.align		4
.L_23:
        /*0068*/ 	.byte	0x04, 0x17
        /*006a*/ 	.short	(.L_25 - .L_24)
.L_24:
        /*006c*/ 	.word	0x00000000
        /*0070*/ 	.short	0x0002
        /*0072*/ 	.short	0x0010
        /*0074*/ 	.byte	0x00, 0xf4, 0x21, 0x00


	//----- nvinfo : EIATTR_KPARAM_INFO
	.align		4
.L_25:
        /*0078*/ 	.byte	0x04, 0x17
        /*007a*/ 	.short	(.L_27 - .L_26)
.L_26:
        /*007c*/ 	.word	0x00000000
        /*0080*/ 	.short	0x0001
        /*0082*/ 	.short	0x0008
        /*0084*/ 	.byte	0x00, 0xf4, 0x21, 0x00


	//----- nvinfo : EIATTR_KPARAM_INFO
	.align		4
.L_27:
        /*0088*/ 	.byte	0x04, 0x17
        /*008a*/ 	.short	(.L_29 - .L_28)
.L_28:
        /*008c*/ 	.word	0x00000000
        /*0090*/ 	.short	0x0000
        /*0092*/ 	.short	0x0000
        /*0094*/ 	.byte	0x00, 0xf4, 0x21, 0x00


	//----- nvinfo : EIATTR_SPARSE_MMA_MASK
	.align		4
.L_29:
        /*0098*/ 	.byte	0x03, 0x50
        /*009a*/ 	.short	0x0000


	//----- nvinfo : EIATTR_MAXREG_COUNT
	.align		4
        /*009c*/ 	.byte	0x03, 0x1b
        /*009e*/ 	.short	0x00ff


	//----- nvinfo : EIATTR_EXIT_INSTR_OFFSETS
	.align		4
        /*00a0*/ 	.byte	0x04, 0x1c
        /*00a2*/ 	.short	(.L_31 - .L_30)


	//   ....[0]....
.L_30:
        /*00a4*/ 	.word	0x00000540


	//----- nvinfo : EIATTR_REQNTID
	.align		4
.L_31:
        /*00a8*/ 	.byte	0x04, 0x10
        /*00aa*/ 	.short	(.L_33 - .L_32)
.L_32:
        /*00ac*/ 	.word	0x00000100
        /*00b0*/ 	.word	0x00000001
        /*00b4*/ 	.word	0x00000001


	//----- nvinfo : EIATTR_CBANK_PARAM_SIZE
	.align		4
.L_33:
        /*00b8*/ 	.byte	0x03, 0x19
        /*00ba*/ 	.short	0x0044


	//----- nvinfo : EIATTR_PARAM_CBANK
	.align		4
        /*00bc*/ 	.byte	0x04, 0x0a
        /*00be*/ 	.short	(.L_35 - .L_34)
	.align		4
.L_34:
        /*00c0*/ 	.word	index@(.nv.constant0.triton_poi_fused__native_batch_norm_legit_no_training_cat_relu_13)
        /*00c4*/ 	.short	0x0210
        /*00c6*/ 	.short	0x0044


	//----- nvinfo : EIATTR_SW_WAR
	.align		4
.L_35:
        /*00c8*/ 	.byte	0x04, 0x36
        /*00ca*/ 	.short	(.L_37 - .L_36)
.L_36:
        /*00cc*/ 	.word	0x00000008
.L_37:


//--------------------- .nv.callgraph             --------------------------
	.section	.nv.callgraph,"",@"SHT_CUDA_CALLGRAPH"
	.align	4
	.sectionentsize	8
	.align		4
        /*0000*/ 	.word	0x00000000
	.align		4
        /*0004*/ 	.word	0xffffffff
	.align		4
        /*0008*/ 	.word	0x00000000
	.align		4
        /*000c*/ 	.word	0xfffffffe
	.align		4
        /*0010*/ 	.word	0x00000000
	.align		4
        /*0014*/ 	.word	0xfffffffd
	.align		4
        /*0018*/ 	.word	0x00000000
	.align		4
        /*001c*/ 	.word	0xfffffffc


//--------------------- .nv.constant4             --------------------------
	.section	.nv.constant4,"a",@progbits
	.align	8
	.align		8
.nv.constant4:
        /*0000*/ 	.dword	_$_str
	.align		8
        /*0008*/ 	.dword	_$_str_$_2


//--------------------- .text.triton_poi_fused__native_batch_norm_legit_no_training_cat_relu_13 --------------------------
	.section	.text.triton_poi_fused__native_batch_norm_legit_no_training_cat_relu_13,"ax",@progbits
	.align	128
        .global         triton_poi_fused__native_batch_norm_legit_no_training_cat_relu_13
        .type           triton_poi_fused__native_batch_norm_legit_no_training_cat_relu_13,@function
        .size           triton_poi_fused__native_batch_norm_legit_no_training_cat_relu_13,(.L_x_1 - triton_poi_fused__native_batch_norm_legit_no_training_cat_relu_13)
        .other          triton_poi_fused__native_batch_norm_legit_no_training_cat_relu_13,@"STO_CUDA_ENTRY STV_DEFAULT"
triton_poi_fused__native_batch_norm_legit_no_training_cat_relu_13:
.text.triton_poi_fused__native_batch_norm_legit_no_training_cat_relu_13:
[----:B------:R-:W-:Y:S01]  /*0000*/  LDC R1, c[0x0][0x28] ;  /* 0x00000a00ff017b82 */ /* 0x000fe20000000800 */
[----:B------:R-:W1:Y:S07]  /*0010*/  S2R R0, SR_TID.X ;  /* 0x0000000000007919 */ /* 0x000e6e0000002100 */
[----:B------:R-:W2:Y:S01]  /*0020*/  LDC.64 R8, c[0x0][0x228] ;  /* 0x00008a00ff087b82 */ /* 0x000ea20000000a00 */
[----:B------:R-:W-:Y:S01]  /*0030*/  IMAD.MOV.U32 R4, RZ, RZ, RZ ;  /* 0x000000ffff047224 */ /* 0x000fe200078e00ff */
[----:B------:R-:W-:Y:S01]  /*0040*/  ULDC.64 UR4, c[0x0][0x208] ;  /* 0x0000820000047ab9 */ /* 0x000fe20000000a00 */
[----:B------:R-:W3:Y:S01]  /*0050*/  S2R R3, SR_CTAID.X ;  /* 0x0000000000037919 */ /* 0x000ee20000002500 */
[----:B------:R-:W-:-:S04]  /*0060*/  ULDC.64 UR6, c[0x0][0x218] ;  /* 0x0000860000067ab9 */ /* 0x000fc80000000a00 */
[----:B------:R-:W4:Y:S01]  /*0070*/  LDC.64 R14, c[0x0][0x230] ;  /* 0x00008c00ff0e7b82 */ /* 0x000f220000000a00 */
[----:B-1----:R-:W-:-:S05]  /*0080*/  IMAD.SHL.U32 R0, R0, 0x2, RZ ;  /* 0x0000000200007824 */ /* 0x002fca00078e00ff */
[----:B------:R-:W-:-:S05]  /*0090*/  LOP3.LUT R0, R0, 0x1fe, RZ, 0xc0, !PT ;  /* 0x000001fe00007812 */ /* 0x000fca00078ec0ff */
[----:B---3--:R-:W-:-:S05]  /*00a0*/  IMAD R3, R3, 0x200, R0 ;  /* 0x0000020003037824 */ /* 0x008fca00078e0200 */
[----:B------:R-:W-:-:S04]  /*00b0*/  SHF.R.S32.HI R2, RZ, 0x1f, R3 ;  /* 0x0000001fff027819 */ /* 0x000fc80000011403 */
[----:B------:R-:W-:-:S04]  /*00c0*/  LEA.HI R6, R2, R3, RZ, 0xc ;  /* 0x0000000302067211 */ /* 0x000fc800078f60ff */
[----:B------:R-:W-:-:S05]  /*00d0*/  SHF.R.S32.HI R5, RZ, 0xc, R6 ;  /* 0x0000000cff057819 */ /* 0x000fca0000011406 */
[----:B------:R-:W-:-:S05]  /*00e0*/  IMAD.HI R0, R5, -0x6db6db6d, R4 ;  /* 0x9249249305007827 */ /* 0x000fca00078e0204 */
[----:B------:R-:W-:-:S04]  /*00f0*/  SHF.R.U32.HI R7, RZ, 0x1f, R0 ;  /* 0x0000001fff077819 */ /* 0x000fc80000011600 */
[----:B------:R-:W-:-:S05]  /*0100*/  LEA.HI.SX32 R7, R0, R7, 0x1a ;  /* 0x0000000700077211 */ /* 0x000fca00078fd2ff */
[----:B------:R-:W-:Y:S02]  /*0110*/  IMAD R0, R7, -0x70, R5 ;  /* 0xffffff9007007824 */ /* 0x000fe400078e0205 */
[----:B------:R-:W-:Y:S01]  /*0120*/  IMAD.MOV.U32 R2, RZ, RZ, RZ ;  /* 0x000000ffff027224 */ /* 0x000fe200078e00ff */
[----:B------:R-:W1:Y:S01]  /*0130*/  LDC.64 R4, c[0x0][0x210] ;  /* 0x00008400ff047b82 */ /* 0x000e620000000a00 */
[----:B--2---:R-:W-:-:S06]  /*0140*/  IMAD.WIDE R8, R0, 0x4, R8 ;  /* 0x0000000400087825 */ /* 0x004fcc00078e0208 */
[----:B------:R2:W3:Y:S01]  /*0150*/  LDG.E.EL R8, desc[UR4][R8.64] ;  /* 0x0000000408087981 */ /* 0x0004e2000c2e1900 */
[----:B------:R-:W-:Y:S01]  /*0160*/  IMAD.HI R7, R3, -0x6db6db6d, R2 ;  /* 0x9249249303077827 */ /* 0x000fe200078e0202 */
[----:B------:R-:W-:-:S03]  /*0170*/  LOP3.LUT R2, R6, 0xfffff000, RZ, 0xc0, !PT ;  /* 0xfffff00006027812 */ /* 0x000fc600078ec0ff */
[----:B------:R-:W-:Y:S01]  /*0180*/  IMAD.SHL.U32 R11, R0, 0x1000, RZ ;  /* 0x00001000000b7824 */ /* 0x000fe200078e00ff */
[----:B------:R-:W-:Y:S01]  /*0190*/  SHF.R.U32.HI R10, RZ, 0x1f, R7 ;  /* 0x0000001fff0a7819 */ /* 0x000fe20000011607 */
[----:B------:R-:W-:-:S03]  /*01a0*/  IMAD.IADD R2, R3, 0x1, -R2 ;  /* 0x0000000103027824 */ /* 0x000fc600078e0a02 */
[----:B------:R-:W-:Y:S02]  /*01b0*/  LEA.HI.SX32 R7, R7, R10, 0xe ;  /* 0x0000000a07077211 */ /* 0x000fe400078f72ff */
[----:B------:R-:W-:-:S03]  /*01c0*/  SHF.R.S32.HI R12, RZ, 0x1f, R2 ;  /* 0x0000001fff0c7819 */ /* 0x000fc60000011402 */
[C---:B------:R-:W-:Y:S02]  /*01d0*/  IMAD.U32 R10, R7.reuse, 0x10000, RZ ;  /* 0x00010000070a7824 */ /* 0x040fe400078e00ff */
[----:B------:R-:W-:-:S03]  /*01e0*/  IMAD R6, R7, -0x70000, R3 ;  /* 0xfff9000007067824 */ /* 0x000fc600078e0203 */
[----:B------:R-:W-:Y:S01]  /*01f0*/  IADD3 R19, P0, P1, R11, R2, R10 ;  /* 0x000000020b137210 */ /* 0x000fe2000791e00a */
[----:B------:R-:W-:Y:S01]  /*0200*/  IMAD R17, R7, 0x60000, R6 ;  /* 0x0006000007117824 */ /* 0x000fe200078e0206 */
[----:B--2---:R-:W-:Y:S02]  /*0210*/  SHF.R.S32.HI R9, RZ, 0x1f, R10 ;  /* 0x0000001fff097819 */ /* 0x004fe4000001140a */
[----:B------:R-:W-:Y:S01]  /*0220*/  SHF.R.S32.HI R2, RZ, 0x1f, R11 ;  /* 0x0000001fff027819 */ /* 0x000fe2000001140b */
[----:B-1----:R-:W-:Y:S01]  /*0230*/  IMAD.WIDE R16, R17, 0x4, R4 ;  /* 0x0000000411107825 */ /* 0x002fe200078e0204 */
[----:B------:R-:W1:Y:S01]  /*0240*/  LDC.64 R10, c[0x0][0x220] ;  /* 0x00008800ff0a7b82 */ /* 0x000e620000000a00 */
[----:B------:R-:W-:Y:S02]  /*0250*/  LEA R18, P2, R19, UR6, 0x2 ;  /* 0x0000000613127c11 */ /* 0x000fe4000f8410ff */
[----:B------:R-:W-:Y:S02]  /*0260*/  CS2R R4, SRZ ;  /* 0x0000000000047805 */ /* 0x000fe4000001ff00 */
[----:B------:R-:W-:-:S02]  /*0270*/  IADD3.X R2, R2, R12, R9, P0, P1 ;  /* 0x0000000c02027210 */ /* 0x000fc400007e2409 */
[C---:B------:R-:W-:Y:S02]  /*0280*/  ISETP.GE.AND P1, PT, R0.reuse, 0x60, PT ;  /* 0x000000600000780c */ /* 0x040fe40003f26270 */
[----:B------:R-:W-:Y:S01]  /*0290*/  ISETP.GT.AND P0, PT, R0, 0x5f, PT ;  /* 0x0000005f0000780c */ /* 0x000fe20003f04270 */
[----:B------:R-:W2:Y:S01]  /*02a0*/  LDC.64 R12, c[0x0][0x238] ;  /* 0x00008e00ff0c7b82 */ /* 0x000ea20000000a00 */
[----:B------:R-:W-:Y:S02]  /*02b0*/  CS2R R6, SRZ ;  /* 0x0000000000067805 */ /* 0x000fe4000001ff00 */
[----:B------:R-:W-:-:S07]  /*02c0*/  LEA.HI.X R19, R19, UR7, R2, 0x2, P2 ;  /* 0x0000000713137c11 */ /* 0x000fce00090f1402 */
[----:B------:R-:W5:Y:S04]  /*02d0*/  @!P1 LDG.E.64 R4, desc[UR4][R16.64] ;  /* 0x0000000410049981 */ /* 0x000f68000c1e1b00 */
[----:B------:R-:W5:Y:S01]  /*02e0*/  @P0 LDG.E.64 R6, desc[UR4][R18.64+-0x180000] ;  /* 0xe800000412060981 */ /* 0x000f62000c1e1b00 */
[----:B-1----:R-:W-:-:S05]  /*02f0*/  IMAD.WIDE R10, R0, 0x4, R10 ;  /* 0x00000004000a7825 */ /* 0x002fca00078e020a */
[----:B------:R1:W5:Y:S01]  /*0300*/  LDG.E.EL R2, desc[UR4][R10.64] ;  /* 0x000000040a027981 */ /* 0x000362000c2e1900 */
[----:B----4-:R-:W-:-:S04]  /*0310*/  IMAD.WIDE R14, R0, 0x4, R14 ;  /* 0x00000004000e7825 */ /* 0x010fc800078e020e */
[----:B--2---:R-:W-:Y:S02]  /*0320*/  IMAD.WIDE R12, R0, 0x4, R12 ;  /* 0x00000004000c7825 */ /* 0x004fe400078e020c */
[----:B------:R2:W4:Y:S01]  /*0330*/  LDG.E.EL R14, desc[UR4][R14.64] ;  /* 0x000000040e0e7981 */ /* 0x000522000c2e1900 */
[----:B-1----:R-:W1:Y:S03]  /*0340*/  LDC.64 R10, c[0x0][0x240] ;  /* 0x00009000ff0a7b82 */ /* 0x002e660000000a00 */
[----:B------:R-:W4:Y:S01]  /*0350*/  LDG.E.EL R13, desc[UR4][R12.64] ;  /* 0x000000040c0d7981 */ /* 0x000f22000c2e1900 */
[----:B-1----:R-:W-:-:S04]  /*0360*/  IMAD.WIDE R10, R3, 0x4, R10 ;  /* 0x00000004030a7825 */ /* 0x002fc800078e020a */
[----:B---3--:R-:W-:Y:S01]  /*0370*/  FADD R0, R8, 9.9999997473787516356e-06 ;  /* 0x3727c5ac08007421 */ /* 0x008fe20000000000 */
[----:B------:R-:W-:-:S03]  /*0380*/  IMAD.MOV.U32 R8, RZ, RZ, 0x3e800000 ;  /* 0x3e800000ff087424 */ /* 0x000fc600078e00ff */
[----:B------:R-:W1:Y:S02]  /*0390*/  MUFU.SQRT R16, R0 ;  /* 0x0000000000107308 */ /* 0x000e640000002000 */
[C---:B-1----:R-:W-:Y:S02]  /*03a0*/  FSETP.GT.AND P2, PT, R16.reuse, 8.50705917302346158658e+37, PT ;  /* 0x7e8000001000780b */ /* 0x042fe40003f44000 */
[----:B------:R-:W-:Y:S02]  /*03b0*/  FSETP.GEU.AND P3, PT, R16, 1.175494350822287508e-38, PT ;  /* 0x008000001000780b */ /* 0x000fe40003f6e000 */
[----:B--2---:R-:W-:Y:S02]  /*03c0*/  FSEL R15, R8, 1, P2 ;  /* 0x3f800000080f7808 */ /* 0x004fe40001000000 */
[----:B------:R-:W1:Y:S07]  /*03d0*/  LDC.64 R8, c[0x0][0x248] ;  /* 0x00009200ff087b82 */ /* 0x000e6e0000000a00 */
[----:B------:R-:W-:-:S02]  /*03e0*/  @P2 FMUL R16, R16, 0.25 ;  /* 0x3e80000010102820 */ /* 0x000fc40000400000 */
[----:B------:R-:W-:Y:S02]  /*03f0*/  @!P3 FMUL R15, R15, 16777216 ;  /* 0x4b8000000f0fb820 */ /* 0x000fe40000400000 */
[----:B------:R-:W-:-:S06]  /*0400*/  @!P3 FMUL R16, R16, 16777216 ;  /* 0x4b8000001010b820 */ /* 0x000fcc0000400000 */
[----:B------:R-:W2:Y:S01]  /*0410*/  MUFU.RCP R16, R16 ;  /* 0x0000001000107308 */ /* 0x000ea20000001000 */
[----:B-----5:R-:W-:Y:S02]  /*0420*/  SEL R4, R4, RZ, !P1 ;  /* 0x000000ff04047207 */ /* 0x020fe40004800000 */
[----:B------:R-:W-:Y:S02]  /*0430*/  SEL R5, R5, RZ, !P1 ;  /* 0x000000ff05057207 */ /* 0x000fe40004800000 */
[----:B------:R-:W-:Y:S01]  /*0440*/  @P1 SEL R4, R6, RZ, P0 ;  /* 0x000000ff06041207 */ /* 0x000fe20000000000 */
[----:B-1----:R-:W-:Y:S01]  /*0450*/  IMAD.WIDE R8, R3, 0x4, R8 ;  /* 0x0000000403087825 */ /* 0x002fe200078e0208 */
[----:B------:R-:W-:-:S03]  /*0460*/  @P1 SEL R5, R7, RZ, P0 ;  /* 0x000000ff07051207 */ /* 0x000fc60000000000 */
[C---:B------:R-:W-:Y:S02]  /*0470*/  FADD R0, -R2.reuse, R4 ;  /* 0x0000000402007221 */ /* 0x040fe40000000100 */
[----:B------:R-:W-:Y:S01]  /*0480*/  FADD R2, -R2, R5 ;  /* 0x0000000502027221 */ /* 0x000fe20000000100 */
[----:B--2---:R-:W-:Y:S01]  /*0490*/  FMUL R15, R16, R15 ;  /* 0x0000000f100f7220 */ /* 0x004fe20000400000 */
[----:B------:R-:W-:Y:S03]  /*04a0*/  STG.E.64 desc[UR4][R10.64], R4 ;  /* 0x000000040a007986 */ /* 0x000fe6000c101b04 */
[-C--:B------:R-:W-:Y:S01]  /*04b0*/  FMUL R0, R0, R15.reuse ;  /* 0x0000000f00007220 */ /* 0x080fe20000400000 */
[----:B------:R-:W-:-:S03]  /*04c0*/  FMUL R2, R2, R15 ;  /* 0x0000000f02027220 */ /* 0x000fc60000400000 */
[C-C-:B----4-:R-:W-:Y:S01]  /*04d0*/  FFMA R0, R14.reuse, R0, R13.reuse ;  /* 0x000000000e007223 */ /* 0x150fe2000000000d */
[----:B------:R-:W-:-:S04]  /*04e0*/  FFMA R2, R14, R2, R13 ;  /* 0x000000020e027223 */ /* 0x000fc8000000000d */
[----:B------:R-:W-:Y:S02]  /*04f0*/  FSETP.GEU.AND P0, PT, R0, RZ, PT ;  /* 0x000000ff0000720b */ /* 0x000fe40003f0e000 */
[----:B------:R-:W-:Y:S02]  /*0500*/  FSETP.GEU.AND P1, PT, R2, RZ, PT ;  /* 0x000000ff0200720b */ /* 0x000fe40003f2e000 */
[----:B------:R-:W-:Y:S02]  /*0510*/  FSEL R6, R0, RZ, P0 ;  /* 0x000000ff00067208 */ /* 0x000fe40000000000 */
[----:B------:R-:W-:-:S05]  /*0520*/  FSEL R7, R2, RZ, P1 ;  /* 0x000000ff02077208 */ /* 0x000fca0000800000 */
[----:B------:R-:W-:Y:S01]  /*0530*/  STG.E.64 desc[UR4][R8.64], R6 ;  /* 0x0000000608007986 */ /* 0x000fe2000c101b04 */
[----:B------:R-:W-:Y:S05]  /*0540*/  EXIT ;  /* 0x000000000000794d */ /* 0x000fea0003800000 */
.L_x_0:
[----:B------:R-:W-:-:S00]  /*0550*/  BRA `(.L_x_0) ;  /* 0xfffffffc00fc7947 */ /* 0x000fc0000383ffff */
[----:B------:R-:W-:-:S00]  /*0560*/  NOP ;  /* 0x0000000000007918 */ /* 0x000fc00000000000 */
        /* <DEDUP_REMOVED lines=9> */
.L_x_1:


//--------------------- .nv.global.init           --------------------------
	.section	.nv.global.init,"aw",@progbits
.nv.global.init:
	.type		_$_str,@object
	.size		_$_str,(_$_str_$_2 - _$_str)
_$_str:
        /*0000*/ 	.byte	0x5f, 0x5f, 0x43, 0x55, 0x44, 0x41, 0x5f, 0x46, 0x54, 0x5a, 0x00
	.type		_$_str_$_2,@object
	.size		_$_str_$_2,(.L_1 - _$_str_$_2)
_$_str_$_2:
        /*000b*/ 	.byte	0x5f, 0x5f, 0x43, 0x55, 0x44, 0x41, 0x5f, 0x50, 0x52, 0x45, 0x43, 0x5f, 0x53, 0x51, 0x52, 0x54
        /*001b*/ 	.byte	0x00
.L_1:


//--------------------- .nv.constant0.triton_poi_fused__native_batch_norm_legit_no_training_cat_relu_13 --------------------------
	.section	.nv.constant0.triton_poi_fused__native_batch_norm_legit_no_training_cat_relu_13,"a",@progbits
	.sectionflags	@""
	.align	4
.nv.constant0.triton_poi_fused__native_batch_norm_legit_no_training_cat_relu_13:
	.zero		596
